//
// Generated by NVIDIA NVVM Compiler
//
// Compiler Build ID: CL-36424714
// Cuda compilation tools, release 13.0, V13.0.88
// Based on NVVM 20.0.0
//

.version 9.0
.target sm_100
.address_size 64

.extern .shared .align 16 .b8 data[];

.entry _Z11matmultCUDAPKfmS0_mPfmi(
	.param .u64 .ptr .align 1 _Z11matmultCUDAPKfmS0_mPfmi_param_0,
	.param .u64 _Z11matmultCUDAPKfmS0_mPfmi_param_1,
	.param .u64 .ptr .align 1 _Z11matmultCUDAPKfmS0_mPfmi_param_2,
	.param .u64 _Z11matmultCUDAPKfmS0_mPfmi_param_3,
	.param .u64 .ptr .align 1 _Z11matmultCUDAPKfmS0_mPfmi_param_4,
	.param .u64 _Z11matmultCUDAPKfmS0_mPfmi_param_5,
	.param .u32 _Z11matmultCUDAPKfmS0_mPfmi_param_6
)
{
	.reg .pred 	%p<12>;
	.reg .b32 	%r<53>;
	.reg .b32 	%f<134>;
	.reg .b64 	%rd<65>;

	ld.param.u64 	%rd11, [_Z11matmultCUDAPKfmS0_mPfmi_param_0];
	ld.param.u64 	%rd12, [_Z11matmultCUDAPKfmS0_mPfmi_param_1];
	ld.param.u64 	%rd16, [_Z11matmultCUDAPKfmS0_mPfmi_param_2];
	ld.param.u64 	%rd13, [_Z11matmultCUDAPKfmS0_mPfmi_param_3];
	ld.param.u64 	%rd15, [_Z11matmultCUDAPKfmS0_mPfmi_param_5];
	ld.param.u32 	%r22, [_Z11matmultCUDAPKfmS0_mPfmi_param_6];
	cvta.to.global.u64 	%rd1, %rd16;
	mov.u32 	%r47, %tid.x;
	mov.u32 	%r2, %ctaid.x;
	setp.ge.s32 	%p1, %r47, %r22;
	@%p1 bra 	$L__BB0_3;
	cvt.u64.u32 	%rd17, %r2;
	mul.lo.s64 	%rd2, %rd12, %rd17;
	mov.u32 	%r3, %ntid.x;
	cvta.to.global.u64 	%rd3, %rd11;
	mov.u32 	%r24, data;
	mov.u32 	%r46, %r47;
$L__BB0_2:
	cvt.s64.s32 	%rd18, %r46;
	add.s64 	%rd19, %rd2, %rd18;
	shl.b64 	%rd20, %rd19, 2;
	add.s64 	%rd21, %rd3, %rd20;
	ld.global.f32 	%f20, [%rd21];
	shl.b32 	%r23, %r46, 2;
	add.s32 	%r25, %r24, %r23;
	st.shared.f32 	[%r25], %f20;
	add.s32 	%r46, %r46, %r3;
	setp.lt.s32 	%p2, %r46, %r22;
	@%p2 bra 	$L__BB0_2;
$L__BB0_3:
	setp.ge.s32 	%p3, %r47, %r22;
	bar.sync 	0;
	@%p3 bra 	$L__BB0_17;
	cvt.u64.u32 	%rd22, %r2;
	mul.lo.s64 	%rd4, %rd15, %rd22;
	add.s32 	%r6, %r22, -1;
	and.b32  	%r7, %r22, 7;
	and.b32  	%r8, %r22, -8;
	and.b32  	%r9, %r22, 1;
	neg.s32 	%r10, %r8;
	shl.b64 	%rd5, %rd13, 5;
	shl.b64 	%rd6, %rd13, 2;
$L__BB0_5:
	setp.lt.u32 	%p4, %r6, 7;
	cvt.s64.s32 	%rd7, %r47;
	mov.f32 	%f125, 0f00000000;
	mov.b32 	%r51, 0;
	mov.f32 	%f133, %f125;
	@%p4 bra 	$L__BB0_8;
	shl.b64 	%rd23, %rd7, 2;
	add.s64 	%rd64, %rd1, %rd23;
	mov.u32 	%r28, data;
	add.s32 	%r48, %r28, 16;
	mov.f32 	%f125, 0f00000000;
	mov.u32 	%r49, %r10;
$L__BB0_7:
	.pragma "nounroll";
	ld.shared.v4.f32 	{%f24, %f25, %f26, %f27}, [%r48+-16];
	ld.global.f32 	%f28, [%rd64];
	mul.f32 	%f29, %f24, %f28;
	sub.f32 	%f30, %f29, %f125;
	add.f32 	%f31, %f133, %f30;
	sub.f32 	%f32, %f31, %f133;
	sub.f32 	%f33, %f32, %f30;
	add.s64 	%rd24, %rd64, %rd6;
	ld.global.f32 	%f34, [%rd24];
	mul.f32 	%f35, %f25, %f34;
	sub.f32 	%f36, %f35, %f33;
	add.f32 	%f37, %f31, %f36;
	sub.f32 	%f38, %f37, %f31;
	sub.f32 	%f39, %f38, %f36;
	add.s64 	%rd25, %rd24, %rd6;
	ld.global.f32 	%f40, [%rd25];
	mul.f32 	%f41, %f26, %f40;
	sub.f32 	%f42, %f41, %f39;
	add.f32 	%f43, %f37, %f42;
	sub.f32 	%f44, %f43, %f37;
	sub.f32 	%f45, %f44, %f42;
	add.s64 	%rd26, %rd25, %rd6;
	ld.global.f32 	%f46, [%rd26];
	mul.f32 	%f47, %f27, %f46;
	sub.f32 	%f48, %f47, %f45;
	add.f32 	%f49, %f43, %f48;
	sub.f32 	%f50, %f49, %f43;
	sub.f32 	%f51, %f50, %f48;
	ld.shared.v4.f32 	{%f52, %f53, %f54, %f55}, [%r48];
	add.s64 	%rd27, %rd26, %rd6;
	ld.global.f32 	%f56, [%rd27];
	mul.f32 	%f57, %f52, %f56;
	sub.f32 	%f58, %f57, %f51;
	add.f32 	%f59, %f49, %f58;
	sub.f32 	%f60, %f59, %f49;
	sub.f32 	%f61, %f60, %f58;
	add.s64 	%rd28, %rd27, %rd6;
	ld.global.f32 	%f62, [%rd28];
	mul.f32 	%f63, %f53, %f62;
	sub.f32 	%f64, %f63, %f61;
	add.f32 	%f65, %f59, %f64;
	sub.f32 	%f66, %f65, %f59;
	sub.f32 	%f67, %f66, %f64;
	add.s64 	%rd29, %rd28, %rd6;
	ld.global.f32 	%f68, [%rd29];
	mul.f32 	%f69, %f54, %f68;
	sub.f32 	%f70, %f69, %f67;
	add.f32 	%f71, %f65, %f70;
	sub.f32 	%f72, %f71, %f65;
	sub.f32 	%f73, %f72, %f70;
	add.s64 	%rd30, %rd29, %rd6;
	ld.global.f32 	%f74, [%rd30];
	mul.f32 	%f75, %f55, %f74;
	sub.f32 	%f76, %f75, %f73;
	add.f32 	%f133, %f71, %f76;
	sub.f32 	%f77, %f133, %f71;
	sub.f32 	%f125, %f77, %f76;
	add.s32 	%r49, %r49, 8;
	add.s64 	%rd64, %rd64, %rd5;
	add.s32 	%r48, %r48, 32;
	setp.ne.s32 	%p5, %r49, 0;
	mov.u32 	%r51, %r8;
	@%p5 bra 	$L__BB0_7;
$L__BB0_8:
	setp.eq.s32 	%p6, %r7, 0;
	@%p6 bra 	$L__BB0_16;
	add.s32 	%r29, %r7, -1;
	setp.lt.u32 	%p7, %r29, 3;
	@%p7 bra 	$L__BB0_11;
	shl.b32 	%r30, %r51, 2;
	mov.u32 	%r31, data;
	add.s32 	%r32, %r31, %r30;
	ld.shared.f32 	%f79, [%r32];
	cvt.u64.u32 	%rd31, %r51;
	mad.lo.s64 	%rd32, %rd13, %rd31, %rd7;
	shl.b64 	%rd33, %rd32, 2;
	add.s64 	%rd34, %rd1, %rd33;
	ld.global.f32 	%f80, [%rd34];
	mul.f32 	%f81, %f79, %f80;
	sub.f32 	%f82, %f81, %f125;
	add.f32 	%f83, %f133, %f82;
	sub.f32 	%f84, %f83, %f133;
	sub.f32 	%f85, %f84, %f82;
	add.s32 	%r33, %r51, 1;
	ld.shared.f32 	%f86, [%r32+4];
	cvt.u64.u32 	%rd35, %r33;
	mad.lo.s64 	%rd36, %rd13, %rd35, %rd7;
	shl.b64 	%rd37, %rd36, 2;
	add.s64 	%rd38, %rd1, %rd37;
	ld.global.f32 	%f87, [%rd38];
	mul.f32 	%f88, %f86, %f87;
	sub.f32 	%f89, %f88, %f85;
	add.f32 	%f90, %f83, %f89;
	sub.f32 	%f91, %f90, %f83;
	sub.f32 	%f92, %f91, %f89;
	add.s32 	%r34, %r51, 2;
	ld.shared.f32 	%f93, [%r32+8];
	cvt.u64.u32 	%rd39, %r34;
	mad.lo.s64 	%rd40, %rd13, %rd39, %rd7;
	shl.b64 	%rd41, %rd40, 2;
	add.s64 	%rd42, %rd1, %rd41;
	ld.global.f32 	%f94, [%rd42];
	mul.f32 	%f95, %f93, %f94;
	sub.f32 	%f96, %f95, %f92;
	add.f32 	%f97, %f90, %f96;
	sub.f32 	%f98, %f97, %f90;
	sub.f32 	%f99, %f98, %f96;
	add.s32 	%r35, %r51, 3;
	ld.shared.f32 	%f100, [%r32+12];
	cvt.u64.u32 	%rd43, %r35;
	mad.lo.s64 	%rd44, %rd13, %rd43, %rd7;
	shl.b64 	%rd45, %rd44, 2;
	add.s64 	%rd46, %rd1, %rd45;
	ld.global.f32 	%f101, [%rd46];
	mul.f32 	%f102, %f100, %f101;
	sub.f32 	%f103, %f102, %f99;
	add.f32 	%f133, %f97, %f103;
	sub.f32 	%f104, %f133, %f97;
	sub.f32 	%f125, %f104, %f103;
	add.s32 	%r51, %r51, 4;
$L__BB0_11:
	and.b32  	%r36, %r22, 3;
	setp.eq.s32 	%p8, %r36, 0;
	@%p8 bra 	$L__BB0_16;
	setp.eq.s32 	%p9, %r36, 1;
	@%p9 bra 	$L__BB0_14;
	shl.b32 	%r37, %r51, 2;
	mov.u32 	%r38, data;
	add.s32 	%r39, %r38, %r37;
	ld.shared.f32 	%f106, [%r39];
	cvt.u64.u32 	%rd47, %r51;
	mad.lo.s64 	%rd48, %rd13, %rd47, %rd7;
	shl.b64 	%rd49, %rd48, 2;
	add.s64 	%rd50, %rd1, %rd49;
	ld.global.f32 	%f107, [%rd50];
	mul.f32 	%f108, %f106, %f107;
	sub.f32 	%f109, %f108, %f125;
	add.f32 	%f110, %f133, %f109;
	sub.f32 	%f111, %f110, %f133;
	sub.f32 	%f112, %f111, %f109;
	add.s32 	%r40, %r51, 1;
	ld.shared.f32 	%f113, [%r39+4];
	cvt.u64.u32 	%rd51, %r40;
	mad.lo.s64 	%rd52, %rd13, %rd51, %rd7;
	shl.b64 	%rd53, %rd52, 2;
	add.s64 	%rd54, %rd1, %rd53;
	ld.global.f32 	%f114, [%rd54];
	mul.f32 	%f115, %f113, %f114;
	sub.f32 	%f116, %f115, %f112;
	add.f32 	%f133, %f110, %f116;
	sub.f32 	%f117, %f133, %f110;
	sub.f32 	%f125, %f117, %f116;
	add.s32 	%r51, %r51, 2;
$L__BB0_14:
	setp.eq.s32 	%p10, %r9, 0;
	@%p10 bra 	$L__BB0_16;
	shl.b32 	%r41, %r51, 2;
	mov.u32 	%r42, data;
	add.s32 	%r43, %r42, %r41;
	ld.shared.f32 	%f118, [%r43];
	cvt.u64.u32 	%rd55, %r51;
	mad.lo.s64 	%rd56, %rd13, %rd55, %rd7;
	shl.b64 	%rd57, %rd56, 2;
	add.s64 	%rd58, %rd1, %rd57;
	ld.global.f32 	%f119, [%rd58];
	mul.f32 	%f120, %f118, %f119;
	sub.f32 	%f121, %f120, %f125;
	add.f32 	%f133, %f133, %f121;
$L__BB0_16:
	ld.param.u64 	%rd63, [_Z11matmultCUDAPKfmS0_mPfmi_param_4];
	cvt.u32.u64 	%r44, %rd7;
	add.s64 	%rd59, %rd4, %rd7;
	cvta.to.global.u64 	%rd60, %rd63;
	shl.b64 	%rd61, %rd59, 2;
	add.s64 	%rd62, %rd60, %rd61;
	st.global.f32 	[%rd62], %f133;
	mov.u32 	%r45, %ntid.x;
	add.s32 	%r47, %r44, %r45;
	setp.lt.s32 	%p11, %r47, %r22;
	@%p11 bra 	$L__BB0_5;
$L__BB0_17:
	ret;

}


// ===== COMPILED SASS (sm_100) =====

	.target	sm_100

	.elftype	@"ET_EXEC"


//--------------------- .note.nv.tkinfo           --------------------------
	.section	.note.nv.tkinfo,"",@"SHT_NOTE"
	.sectionflags	@"SHF_NOTE_NV_TKINFO"
	.tkinfo
        /*0018*/ 	.word	0x00000002
        /*0030*/ 	.string	""
        /*0030*/ 	.string	"ptxas"
        /*0030*/ 	.string	"Cuda compilation tools, release 13.0, V13.0.88"
        /*0030*/ 	.string	"Build cuda_13.0.r13.0/compiler.36424714_0"
        /*0030*/ 	.string	"-arch sm_100 -m 64 "



//--------------------- .note.nv.cuinfo           --------------------------
	.section	.note.nv.cuinfo,"",@"SHT_NOTE"
	.sectionflags	@"SHF_NOTE_NV_CUINFO"
        /*0018*/ 	.short	0x0002
        /*001a*/ 	.short	0x0064
        /*001c*/ 	.short	0x0082
	.zero		2


//--------------------- .nv.info                  --------------------------
	.section	.nv.info,"",@"SHT_CUDA_INFO"
	.align	4


	//----- nvinfo : EIATTR_REGCOUNT
	.align		4
        /*0000*/ 	.byte	0x04, 0x2f
        /*0002*/ 	.short	(.L_1 - .L_0)
	.align		4
.L_0:
        /*0004*/ 	.word	index@(_Z11matmultCUDAPKfmS0_mPfmi)
        /*0008*/ 	.word	0x00000020


	//----- nvinfo : EIATTR_FRAME_SIZE
	.align		4
.L_1:
        /*000c*/ 	.byte	0x04, 0x11
        /*000e*/ 	.short	(.L_3 - .L_2)
	.align		4
.L_2:
        /*0010*/ 	.word	index@(_Z11matmultCUDAPKfmS0_mPfmi)
        /*0014*/ 	.word	0x00000000


	//----- nvinfo : EIATTR_MIN_STACK_SIZE
	.align		4
.L_3:
        /*0018*/ 	.byte	0x04, 0x12
        /*001a*/ 	.short	(.L_5 - .L_4)
	.align		4
.L_4:
        /*001c*/ 	.word	index@(_Z11matmultCUDAPKfmS0_mPfmi)
        /*0020*/ 	.word	0x00000000
.L_5:


//--------------------- .nv.compat                --------------------------
	.section	.nv.compat,"",@"SHT_CUDA_COMPAT_INFO"
	.align	4
        /*0000*/ 	.byte	0x02, 0x09, 0x00, 0x00, 0x02, 0x02, 0x01, 0x00, 0x02, 0x05, 0x05, 0x00, 0x03, 0x07, 0x01, 0x01
        /*0010*/ 	.byte	0x02, 0x03, 0x00, 0x00, 0x02, 0x06, 0x01, 0x00, 0x04, 0x0b, 0x08, 0x00, 0x09, 0x00, 0x00, 0x00
        /*0020*/ 	.byte	0x00, 0x00, 0x00, 0x00


//--------------------- .nv.info._Z11matmultCUDAPKfmS0_mPfmi --------------------------
	.section	.nv.info._Z11matmultCUDAPKfmS0_mPfmi,"",@"SHT_CUDA_INFO"
	.sectionflags	@""
	.align	4


	//----- nvinfo : EIATTR_CUDA_API_VERSION
	.align		4
        /*0000*/ 	.byte	0x04, 0x37
        /*0002*/ 	.short	(.L_7 - .L_6)
.L_6:
        /*0004*/ 	.word	0x00000082


	//----- nvinfo : EIATTR_KPARAM_INFO
	.align		4
.L_7:
        /*0008*/ 	.byte	0x04, 0x17
        /*000a*/ 	.short	(.L_9 - .L_8)
.L_8:
        /*000c*/ 	.word	0x00000000
        /*0010*/ 	.short	0x0006
        /*0012*/ 	.short	0x0030
        /*0014*/ 	.byte	0x00, 0xf0, 0x11, 0x00


	//----- nvinfo : EIATTR_KPARAM_INFO
	.align		4
.L_9:
        /*0018*/ 	.byte	0x04, 0x17
        /*001a*/ 	.short	(.L_11 - .L_10)
.L_10:
        /*001c*/ 	.word	0x00000000
        /*0020*/ 	.short	0x0005
        /*0022*/ 	.short	0x0028
        /*0024*/ 	.byte	0x00, 0xf0, 0x21, 0x00


	//----- nvinfo : EIATTR_KPARAM_INFO
	.align		4
.L_11:
        /*0028*/ 	.byte	0x04, 0x17
        /*002a*/ 	.short	(.L_13 - .L_12)
.L_12:
        /*002c*/ 	.word	0x00000000
        /*0030*/ 	.short	0x0004
        /*0032*/ 	.short	0x0020
        /*0034*/ 	.byte	0x00, 0xf5, 0x21, 0x00


	//----- nvinfo : EIATTR_KPARAM_INFO
	.align		4
.L_13:
        /*0038*/ 	.byte	0x04, 0x17
        /*003a*/ 	.short	(.L_15 - .L_14)
.L_14:
        /*003c*/ 	.word	0x00000000
        /*0040*/ 	.short	0x0003
        /*0042*/ 	.short	0x0018
        /*0044*/ 	.byte	0x00, 0xf0, 0x21, 0x00


	//----- nvinfo : EIATTR_KPARAM_INFO
	.align		4
.L_15:
        /*0048*/ 	.byte	0x04, 0x17
        /*004a*/ 	.short	(.L_17 - .L_16)
.L_16:
        /*004c*/ 	.word	0x00000000
        /*0050*/ 	.short	0x0002
        /*0052*/ 	.short	0x0010
        /*0054*/ 	.byte	0x00, 0xf5, 0x21, 0x00


	//----- nvinfo : EIATTR_KPARAM_INFO
	.align		4
.L_17:
        /*0058*/ 	.byte	0x04, 0x17
        /*005a*/ 	.short	(.L_19 - .L_18)
.L_18:
        /*005c*/ 	.word	0x00000000
        /*0060*/ 	.short	0x0001
        /*0062*/ 	.short	0x0008
        /*0064*/ 	.byte	0x00, 0xf0, 0x21, 0x00


	//----- nvinfo : EIATTR_KPARAM_INFO
	.align		4
.L_19:
        /*0068*/ 	.byte	0x04, 0x17
        /*006a*/ 	.short	(.L_21 - .L_20)
.L_20:
        /*006c*/ 	.word	0x00000000
        /*0070*/ 	.short	0x0000
        /*0072*/ 	.short	0x0000
        /*0074*/ 	.byte	0x00, 0xf5, 0x21, 0x00


	//----- nvinfo : EIATTR_SPARSE_MMA_MASK
	.align		4
.L_21:
        /*0078*/ 	.byte	0x03, 0x50
        /*007a*/ 	.short	0x0000


	//----- nvinfo : EIATTR_MAXREG_COUNT
	.align		4
        /*007c*/ 	.byte	0x03, 0x1b
        /*007e*/ 	.short	0x00ff


	//----- nvinfo : EIATTR_NUM_BARRIERS
	.align		4
        /*0080*/ 	.byte	0x02, 0x4c
        /*0082*/ 	.byte	0x01
	.zero		1


	//----- nvinfo : EIATTR_MERCURY_ISA_VERSION
	.align		4
        /*0084*/ 	.byte	0x03, 0x5f
        /*0086*/ 	.short	0x0101


	//----- nvinfo : EIATTR_VRC_CTA_INIT_COUNT
	.align		4
        /*0088*/ 	.byte	0x02, 0x4a
	.zero		1
	.zero		1


	//----- nvinfo : EIATTR_EXIT_INSTR_OFFSETS
	.align		4
        /*008c*/ 	.byte	0x04, 0x1c
        /*008e*/ 	.short	(.L_23 - .L_22)


	//   ....[0]....
.L_22:
        /*0090*/ 	.word	0x000001e0


	//   ....[1]....
        /*0094*/ 	.word	0x00000ee0


	//----- nvinfo : EIATTR_CRS_STACK_SIZE
	.align		4
.L_23:
        /*0098*/ 	.byte	0x04, 0x1e
        /*009a*/ 	.short	(.L_25 - .L_24)
.L_24:
        /*009c*/ 	.word	0x00000000


	//----- nvinfo : EIATTR_CBANK_PARAM_SIZE
	.align		4
.L_25:
        /*00a0*/ 	.byte	0x03, 0x19
        /*00a2*/ 	.short	0x0034


	//----- nvinfo : EIATTR_PARAM_CBANK
	.align		4
        /*00a4*/ 	.byte	0x04, 0x0a
        /*00a6*/ 	.short	(.L_27 - .L_26)
	.align		4
.L_26:
        /*00a8*/ 	.word	index@(.nv.constant0._Z11matmultCUDAPKfmS0_mPfmi)
        /*00ac*/ 	.short	0x0380
        /*00ae*/ 	.short	0x0034


	//----- nvinfo : EIATTR_SW_WAR
	.align		4
.L_27:
        /*00b0*/ 	.byte	0x04, 0x36
        /*00b2*/ 	.short	(.L_29 - .L_28)
.L_28:
        /*00b4*/ 	.word	0x00000008
.L_29:


//--------------------- .nv.callgraph             --------------------------
	.section	.nv.callgraph,"",@"SHT_CUDA_CALLGRAPH"
	.align	4
	.sectionentsize	8
	.align		4
        /*0000*/ 	.word	0x00000000
	.align		4
        /*0004*/ 	.word	0xffffffff
	.align		4
        /*0008*/ 	.word	0x00000000
	.align		4
        /*000c*/ 	.word	0xfffffffe
	.align		4
        /*0010*/ 	.word	0x00000000
	.align		4
        /*0014*/ 	.word	0xfffffffd
	.align		4
        /*0018*/ 	.word	0x00000000
	.align		4
        /*001c*/ 	.word	0xfffffffc


//--------------------- .text._Z11matmultCUDAPKfmS0_mPfmi --------------------------
	.section	.text._Z11matmultCUDAPKfmS0_mPfmi,"ax",@progbits
	.align	128
.text._Z11matmultCUDAPKfmS0_mPfmi:
        .type           _Z11matmultCUDAPKfmS0_mPfmi,@function
        .size           _Z11matmultCUDAPKfmS0_mPfmi,(.L_x_10 - _Z11matmultCUDAPKfmS0_mPfmi)
        .other          _Z11matmultCUDAPKfmS0_mPfmi,@"STO_CUDA_ENTRY STV_DEFAULT"
_Z11matmultCUDAPKfmS0_mPfmi:
[----:B------:R-:W-:Y:S01]  /*0000*/  LDC R1, c[0x0][0x37c] ;  /* 0x0000df00ff017b82 */ /* 0x000fe20000000800 */
[----:B------:R-:W0:Y:S01]  /*0010*/  S2R R0, SR_TID.X ;  /* 0x0000000000007919 */ /* 0x000e220000002100 */
[----:B------:R-:W0:Y:S06]  /*0020*/  LDCU UR4, c[0x0][0x3b0] ;  /* 0x00007600ff0477ac */ /* 0x000e2c0008000800 */
[----:B------:R-:W1:Y:S01]  /*0030*/  S2UR UR9, SR_CTAID.X ;  /* 0x00000000000979c3 */ /* 0x000e620000002500 */
[----:B------:R-:W-:Y:S01]  /*0040*/  BSSY.RECONVERGENT B0, `(.L_x_0) ;  /* 0x0000018000007945 */ /* 0x000fe20003800200 */
[----:B------:R-:W2:Y:S01]  /*0050*/  LDCU.64 UR10, c[0x0][0x358] ;  /* 0x00006b00ff0a77ac */ /* 0x000ea20008000a00 */
[----:B0-----:R-:W-:-:S02]  /*0060*/  ISETP.GE.AND P1, PT, R0, UR4, PT ;  /* 0x0000000400007c0c */ /* 0x001fc4000bf26270 */
[----:B------:R-:W-:-:S11]  /*0070*/  ISETP.GE.AND P0, PT, R0, UR4, PT ;  /* 0x0000000400007c0c */ /* 0x000fd6000bf06270 */
[----:B-12---:R-:W-:Y:S05]  /*0080*/  @P1 BRA `(.L_x_1) ;  /* 0x00000000004c1947 */ /* 0x006fea0003800000 */
[----:B------:R-:W0:Y:S01]  /*0090*/  S2R R3, SR_CgaCtaId ;  /* 0x0000000000037919 */ /* 0x000e220000008800 */
[----:B------:R-:W1:Y:S01]  /*00a0*/  LDC R8, c[0x0][0x360] ;  /* 0x0000d800ff087b82 */ /* 0x000e620000000800 */
[----:B------:R-:W-:Y:S02]  /*00b0*/  MOV R2, 0x400 ;  /* 0x0000040000027802 */ /* 0x000fe40000000f00 */
[----:B------:R-:W-:-:S05]  /*00c0*/  MOV R7, R0 ;  /* 0x0000000000077202 */ /* 0x000fca0000000f00 */
[----:B------:R-:W2:Y:S08]  /*00d0*/  LDC.64 R12, c[0x0][0x380] ;  /* 0x0000e000ff0c7b82 */ /* 0x000eb00000000a00 */
[----:B------:R-:W3:Y:S01]  /*00e0*/  LDC.64 R10, c[0x0][0x388] ;  /* 0x0000e200ff0a7b82 */ /* 0x000ee20000000a00 */
[----:B0-----:R-:W-:-:S07]  /*00f0*/  LEA R6, R3, R2, 0x18 ;  /* 0x0000000203067211 */ /* 0x001fce00078ec0ff */
.L_x_2:
[----:B0-----:R-:W-:Y:S02]  /*0100*/  SHF.R.S32.HI R3, RZ, 0x1f, R7 ;  /* 0x0000001fff037819 */ /* 0x001fe40000011407 */
[----:B------:R-:W-:-:S05]  /*0110*/  MOV R2, R7 ;  /* 0x0000000700027202 */ /* 0x000fca0000000f00 */
[----:B---3--:R-:W-:-:S04]  /*0120*/  IMAD.WIDE.U32 R2, R10, UR9, R2 ;  /* 0x000000090a027c25 */ /* 0x008fc8000f8e0002 */
[----:B------:R-:W-:Y:S01]  /*0130*/  IMAD R3, R11, UR9, R3 ;  /* 0x000000090b037c24 */ /* 0x000fe2000f8e0203 */
[----:B--2---:R-:W-:-:S04]  /*0140*/  LEA R4, P1, R2, R12, 0x2 ;  /* 0x0000000c02047211 */ /* 0x004fc800078210ff */
[----:B------:R-:W-:-:S05]  /*0150*/  LEA.HI.X R5, R2, R13, R3, 0x2, P1 ;  /* 0x0000000d02057211 */ /* 0x000fca00008f1403 */
[----:B------:R-:W2:Y:S01]  /*0160*/  LDG.E R4, desc[UR10][R4.64] ;  /* 0x0000000a04047981 */ /* 0x000ea2000c1e1900 */
[----:B------:R-:W-:Y:S02]  /*0170*/  LEA R3, R7, R6, 0x2 ;  /* 0x0000000607037211 */ /* 0x000fe400078e10ff */
[----:B-1----:R-:W-:-:S04]  /*0180*/  IADD3 R7, PT, PT, R8, R7, RZ ;  /* 0x0000000708077210 */ /* 0x002fc80007ffe0ff */
[----:B------:R-:W-:Y:S01]  /*0190*/  ISETP.GE.AND P1, PT, R7, UR4, PT ;  /* 0x0000000407007c0c */ /* 0x000fe2000bf26270 */
[----:B--2---:R0:W-:-:S12]  /*01a0*/  STS [R3], R4 ;  /* 0x0000000403007388 */ /* 0x0041d80000000800 */
[----:B------:R-:W-:Y:S05]  /*01b0*/  @!P1 BRA `(.L_x_2) ;  /* 0xfffffffc00d09947 */ /* 0x000fea000383ffff */
.L_x_1:
[----:B------:R-:W-:Y:S05]  /*01c0*/  BSYNC.RECONVERGENT B0 ;  /* 0x0000000000007941 */ /* 0x000fea0003800200 */
.L_x_0:
[----:B------:R-:W-:Y:S06]  /*01d0*/  BAR.SYNC.DEFER_BLOCKING 0x0 ;  /* 0x0000000000007b1d */ /* 0x000fec0000010000 */
[----:B------:R-:W-:Y:S05]  /*01e0*/  @P0 EXIT ;  /* 0x000000000000094d */ /* 0x000fea0003800000 */
[----:B------:R-:W1:Y:S01]  /*01f0*/  LDC.64 R18, c[0x0][0x398] ;  /* 0x0000e600ff127b82 */ /* 0x000e620000000a00 */
[----:B------:R-:W-:Y:S02]  /*0200*/  ULOP3.LUT UR7, UR4, 0xfffffff8, URZ, 0xc0, !UPT ;  /* 0xfffffff804077892 */ /* 0x000fe4000f8ec0ff */
[----:B------:R-:W-:Y:S02]  /*0210*/  UIADD3 UR5, UPT, UPT, UR4, -0x1, URZ ;  /* 0xffffffff04057890 */ /* 0x000fe4000fffe0ff */
[----:B------:R-:W-:Y:S02]  /*0220*/  ULOP3.LUT UR4, UR4, 0x7, URZ, 0xc0, !UPT ;  /* 0x0000000704047892 */ /* 0x000fe4000f8ec0ff */
[----:B------:R-:W-:Y:S02]  /*0230*/  UIADD3 UR12, UPT, UPT, -UR7, URZ, URZ ;  /* 0x000000ff070c7290 */ /* 0x000fe4000fffe1ff */
[----:B------:R-:W-:Y:S01]  /*0240*/  UISETP.GE.U32.AND UP0, UPT, UR5, 0x7, UPT ;  /* 0x000000070500788c */ /* 0x000fe2000bf06070 */
[----:B-1----:R-:W-:-:S02]  /*0250*/  SHF.L.U64.HI R2, R18, 0x5, R19 ;  /* 0x0000000512027819 */ /* 0x002fc40000010213 */
[C---:B------:R-:W-:Y:S02]  /*0260*/  SHF.L.U64.HI R5, R18.reuse, 0x2, R19 ;  /* 0x0000000212057819 */ /* 0x040fe40000010213 */
[----:B0-----:R-:W-:-:S07]  /*0270*/  SHF.L.U32 R4, R18, 0x2, RZ ;  /* 0x0000000212047819 */ /* 0x001fce00000006ff */
.L_x_8:
[----:B------:R-:W-:Y:S01]  /*0280*/  HFMA2 R29, -RZ, RZ, 0, 0 ;  /* 0x00000000ff1d7431 */ /* 0x000fe200000001ff */
[----:B------:R-:W-:Y:S01]  /*0290*/  SHF.R.S32.HI R3, RZ, 0x1f, R0 ;  /* 0x0000001fff037819 */ /* 0x000fe20000011400 */
[----:B0-----:R-:W-:Y:S01]  /*02a0*/  HFMA2 R26, -RZ, RZ, 0, 0 ;  /* 0x00000000ff1a7431 */ /* 0x001fe200000001ff */
[----:B------:R-:W-:Y:S01]  /*02b0*/  MOV R11, RZ ;  /* 0x000000ff000b7202 */ /* 0x000fe20000000f00 */
[----:B------:R-:W-:Y:S06]  /*02c0*/  BRA.U !UP0, `(.L_x_3) ;  /* 0x00000005082c7547 */ /* 0x000fec000b800000 */
[----:B------:R-:W0:Y:S01]  /*02d0*/  S2UR UR6, SR_CgaCtaId ;  /* 0x00000000000679c3 */ /* 0x000e220000008800 */
[----:B------:R-:W1:Y:S01]  /*02e0*/  LDCU.64 UR14, c[0x0][0x390] ;  /* 0x00007200ff0e77ac */ /* 0x000e620008000a00 */
[----:B------:R-:W-:Y:S02]  /*02f0*/  MOV R29, RZ ;  /* 0x000000ff001d7202 */ /* 0x000fe40000000f00 */
[----:B------:R-:W-:Y:S01]  /*0300*/  MOV R16, UR12 ;  /* 0x0000000c00107c02 */ /* 0x000fe20008000f00 */
[----:B------:R-:W-:Y:S01]  /*0310*/  UMOV UR5, 0x400 ;  /* 0x0000040000057882 */ /* 0x000fe20000000000 */
[----:B-1----:R-:W-:-:S04]  /*0320*/  LEA R7, P0, R0, UR14, 0x2 ;  /* 0x0000000e00077c11 */ /* 0x002fc8000f8010ff */
[----:B------:R-:W-:Y:S01]  /*0330*/  LEA.HI.X R6, R0, UR15, R3, 0x2, P0 ;  /* 0x0000000f00067c11 */ /* 0x000fe200080f1403 */
[----:B0-----:R-:W-:-:S04]  /*0340*/  ULEA UR5, UR6, UR5, 0x18 ;  /* 0x0000000506057291 */ /* 0x001fc8000f8ec0ff */
[----:B------:R-:W-:-:S06]  /*0350*/  UIADD3 UR5, UPT, UPT, UR5, 0x10, URZ ;  /* 0x0000001005057890 */ /* 0x000fcc000fffe0ff */
[----:B------:R-:W-:-:S07]  /*0360*/  MOV R17, UR5 ;  /* 0x0000000500117c02 */ /* 0x000fce0008000f00 */
.L_x_4:
[----:B------:R-:W-:Y:S02]  /*0370*/  MOV R12, R7 ;  /* 0x00000007000c7202 */ /* 0x000fe40000000f00 */
[----:B------:R-:W-:-:S05]  /*0380*/  MOV R13, R6 ;  /* 0x00000006000d7202 */ /* 0x000fca0000000f00 */
[----:B------:R0:W2:Y:S01]  /*0390*/  LDG.E R27, desc[UR10][R12.64] ;  /* 0x0000000a0c1b7981 */ /* 0x0000a2000c1e1900 */
[----:B------:R-:W-:-:S04]  /*03a0*/  IADD3 R14, P0, PT, R7, R4, RZ ;  /* 0x00000004070e7210 */ /* 0x000fc80007f1e0ff */
[----:B------:R-:W-:-:S05]  /*03b0*/  IADD3.X R15, PT, PT, R6, R5, RZ, P0, !PT ;  /* 0x00000005060f7210 */ /* 0x000fca00007fe4ff */
[----:B------:R1:W3:Y:S01]  /*03c0*/  LDG.E R28, desc[UR10][R14.64] ;  /* 0x0000000a0e1c7981 */ /* 0x0002e2000c1e1900 */
[----:B------:R-:W-:-:S04]  /*03d0*/  IADD3 R22, P0, PT, R14, R4, RZ ;  /* 0x000000040e167210 */ /* 0x000fc80007f1e0ff */
[----:B------:R-:W-:-:S05]  /*03e0*/  IADD3.X R23, PT, PT, R15, R5, RZ, P0, !PT ;  /* 0x000000050f177210 */ /* 0x000fca00007fe4ff */
[----:B------:R-:W4:Y:S01]  /*03f0*/  LDG.E R19, desc[UR10][R22.64] ;  /* 0x0000000a16137981 */ /* 0x000f22000c1e1900 */
[----:B------:R-:W-:-:S04]  /*0400*/  IADD3 R10, P0, PT, R22, R4, RZ ;  /* 0x00000004160a7210 */ /* 0x000fc80007f1e0ff */
[----:B------:R-:W-:-:S05]  /*0410*/  IADD3.X R11, PT, PT, R23, R5, RZ, P0, !PT ;  /* 0x00000005170b7210 */ /* 0x000fca00007fe4ff */
[----:B------:R-:W5:Y:S01]  /*0420*/  LDG.E R20, desc[UR10][R10.64] ;  /* 0x0000000a0a147981 */ /* 0x000f62000c1e1900 */
[----:B------:R-:W-:-:S04]  /*0430*/  IADD3 R8, P0, PT, R10, R4, RZ ;  /* 0x000000040a087210 */ /* 0x000fc80007f1e0ff */
[----:B------:R-:W-:-:S05]  /*0440*/  IADD3.X R9, PT, PT, R11, R5, RZ, P0, !PT ;  /* 0x000000050b097210 */ /* 0x000fca00007fe4ff */
[----:B------:R1:W5:Y:S01]  /*0450*/  LDG.E R21, desc[UR10][R8.64] ;  /* 0x0000000a08157981 */ /* 0x000362000c1e1900 */
[----:B0-----:R-:W-:-:S04]  /*0460*/  IADD3 R12, P0, PT, R8, R4, RZ ;  /* 0x00000004080c7210 */ /* 0x001fc80007f1e0ff */
[----:B------:R-:W-:-:S05]  /*0470*/  IADD3.X R13, PT, PT, R9, R5, RZ, P0, !PT ;  /* 0x00000005090d7210 */ /* 0x000fca00007fe4ff */
[----:B------:R-:W5:Y:S01]  /*0480*/  LDG.E R24, desc[UR10][R12.64] ;  /* 0x0000000a0c187981 */ /* 0x000f62000c1e1900 */
[----:B-1----:R-:W-:-:S03]  /*0490*/  IADD3 R14, P0, PT, R12, R4, RZ ;  /* 0x000000040c0e7210 */ /* 0x002fc60007f1e0ff */
[----:B------:R-:W2:Y:S02]  /*04a0*/  LDS.128 R8, [R17+-0x10] ;  /* 0xfffff00011087984 */ /* 0x000ea40000000c00 */
[----:B------:R-:W-:-:S05]  /*04b0*/  IMAD.X R15, R13, 0x1, R5, P0 ;  /* 0x000000010d0f7824 */ /* 0x000fca00000e0605 */
[----:B------:R0:W5:Y:S01]  /*04c0*/  LDG.E R25, desc[UR10][R14.64] ;  /* 0x0000000a0e197981 */ /* 0x000162000c1e1900 */
[----:B------:R-:W-:-:S04]  /*04d0*/  IADD3 R22, P0, PT, R14, R4, RZ ;  /* 0x000000040e167210 */ /* 0x000fc80007f1e0ff */
[----:B------:R-:W-:-:S05]  /*04e0*/  IADD3.X R23, PT, PT, R15, R5, RZ, P0, !PT ;  /* 0x000000050f177210 */ /* 0x000fca00007fe4ff */
[----:B------:R-:W5:Y:S01]  /*04f0*/  LDG.E R22, desc[UR10][R22.64] ;  /* 0x0000000a16167981 */ /* 0x000f62000c1e1900 */
[----:B------:R-:W-:Y:S02]  /*0500*/  IADD3 R16, PT, PT, R16, 0x8, RZ ;  /* 0x0000000810107810 */ /* 0x000fe40007ffe0ff */
[----:B------:R-:W-:Y:S01]  /*0510*/  LEA R7, P1, R18, R7, 0x5 ;  /* 0x0000000712077211 */ /* 0x000fe200078228ff */
[----:B0-----:R0:W1:Y:S01]  /*0520*/  LDS.128 R12, [R17] ;  /* 0x00000000110c7984 */ /* 0x0010620000000c00 */
[----:B------:R-:W-:Y:S02]  /*0530*/  ISETP.NE.AND P0, PT, R16, RZ, PT ;  /* 0x000000ff1000720c */ /* 0x000fe40003f05270 */
[----:B------:R-:W-:Y:S02]  /*0540*/  IADD3.X R6, PT, PT, R6, R2, RZ, P1, !PT ;  /* 0x0000000206067210 */ /* 0x000fe40000ffe4ff */
[----:B0-----:R-:W-:Y:S01]  /*0550*/  IADD3 R17, PT, PT, R17, 0x20, RZ ;  /* 0x0000002011117810 */ /* 0x001fe20007ffe0ff */
[----:B--2---:R-:W-:-:S04]  /*0560*/  FFMA R27, R8, R27, -R29 ;  /* 0x0000001b081b7223 */ /* 0x004fc8000000081d */
[----:B------:R-:W-:-:S04]  /*0570*/  FADD R29, R27, R26 ;  /* 0x0000001a1b1d7221 */ /* 0x000fc80000000000 */
[----:B------:R-:W-:-:S04]  /*0580*/  FADD R26, R29, -R26 ;  /* 0x8000001a1d1a7221 */ /* 0x000fc80000000000 */
[----:B------:R-:W-:-:S04]  /*0590*/  FADD R26, -R27, R26 ;  /* 0x0000001a1b1a7221 */ /* 0x000fc80000000100 */
[----:B---3--:R-:W-:-:S04]  /*05a0*/  FFMA R26, R9, R28, -R26 ;  /* 0x0000001c091a7223 */ /* 0x008fc8000000081a */
[----:B------:R-:W-:-:S04]  /*05b0*/  FADD R8, R29, R26 ;  /* 0x0000001a1d087221 */ /* 0x000fc80000000000 */
[----:B------:R-:W-:-:S04]  /*05c0*/  FADD R29, -R29, R8 ;  /* 0x000000081d1d7221 */ /* 0x000fc80000000100 */
[----:B------:R-:W-:-:S04]  /*05d0*/  FADD R29, -R26, R29 ;  /* 0x0000001d1a1d7221 */ /* 0x000fc80000000100 */
[----:B----4-:R-:W-:-:S04]  /*05e0*/  FFMA R19, R10, R19, -R29 ;  /* 0x000000130a137223 */ /* 0x010fc8000000081d */
[----:B------:R-:W-:-:S04]  /*05f0*/  FADD R9, R8, R19 ;  /* 0x0000001308097221 */ /* 0x000fc80000000000 */
[----:B------:R-:W-:-:S04]  /*0600*/  FADD R8, -R8, R9 ;  /* 0x0000000908087221 */ /* 0x000fc80000000100 */
[----:B------:R-:W-:-:S04]  /*0610*/  FADD R8, -R19, R8 ;  /* 0x0000000813087221 */ /* 0x000fc80000000100 */
[----:B-----5:R-:W-:-:S04]  /*0620*/  FFMA R8, R11, R20, -R8 ;  /* 0x000000140b087223 */ /* 0x020fc80000000808 */
[----:B------:R-:W-:-:S04]  /*0630*/  FADD R10, R9, R8 ;  /* 0x00000008090a7221 */ /* 0x000fc80000000000 */
[----:B------:R-:W-:-:S04]  /*0640*/  FADD R9, -R9, R10 ;  /* 0x0000000a09097221 */ /* 0x000fc80000000100 */
[----:B------:R-:W-:-:S04]  /*0650*/  FADD R9, -R8, R9 ;  /* 0x0000000908097221 */ /* 0x000fc80000000100 */
[----:B-1----:R-:W-:-:S04]  /*0660*/  FFMA R9, R12, R21, -R9 ;  /* 0x000000150c097223 */ /* 0x002fc80000000809 */
[----:B------:R-:W-:-:S04]  /*0670*/  FADD R11, R10, R9 ;  /* 0x000000090a0b7221 */ /* 0x000fc80000000000 */
[----:B------:R-:W-:-:S04]  /*0680*/  FADD R10, -R10, R11 ;  /* 0x0000000b0a0a7221 */ /* 0x000fc80000000100 */
[----:B------:R-:W-:-:S04]  /*0690*/  FADD R10, -R9, R10 ;  /* 0x0000000a090a7221 */ /* 0x000fc80000000100 */
[----:B------:R-:W-:-:S04]  /*06a0*/  FFMA R10, R13, R24, -R10 ;  /* 0x000000180d0a7223 */ /* 0x000fc8000000080a */
        /* <DEDUP_REMOVED lines=10> */
[----:B------:R-:W-:Y:S01]  /*0750*/  FADD R29, -R8, R9 ;  /* 0x00000009081d7221 */ /* 0x000fe20000000100 */
[----:B------:R-:W-:Y:S06]  /*0760*/  @P0 BRA `(.L_x_4) ;  /* 0xfffffffc00000947 */ /* 0x000fec000383ffff */
[----:B------:R-:W-:-:S07]  /*0770*/  MOV R11, UR7 ;  /* 0x00000007000b7c02 */ /* 0x000fce0008000f00 */
.L_x_3:
[----:B------:R-:W-:-:S09]  /*0780*/  UISETP.NE.AND UP1, UPT, UR4, URZ, UPT ;  /* 0x000000ff0400728c */ /* 0x000fd2000bf25270 */
[----:B------:R-:W-:Y:S05]  /*0790*/  BRA.U !UP1, `(.L_x_5) ;  /* 0x0000000509987547 */ /* 0x000fea000b800000 */
[----:B------:R-:W0:Y:S01]  /*07a0*/  LDCU UR13, c[0x0][0x3b0] ;  /* 0x00007600ff0d77ac */ /* 0x000e220008000800 */
[----:B------:R-:W-:-:S04]  /*07b0*/  UIADD3 UR5, UPT, UPT, UR4, -0x1, URZ ;  /* 0xffffffff04057890 */ /* 0x000fc8000fffe0ff */
[----:B------:R-:W-:Y:S02]  /*07c0*/  UISETP.GE.U32.AND UP1, UPT, UR5, 0x3, UPT ;  /* 0x000000030500788c */ /* 0x000fe4000bf26070 */
[----:B0-----:R-:W-:-:S07]  /*07d0*/  ULOP3.LUT UP2, UR8, UR13, 0x3, URZ, 0xc0, !UPT ;  /* 0x000000030d087892 */ /* 0x001fce000f84c0ff */
[----:B------:R-:W-:Y:S05]  /*07e0*/  BRA.U !UP1, `(.L_x_6) ;  /* 0x0000000109c47547 */ /* 0x000fea000b800000 */
[----:B------:R-:W0:Y:S01]  /*07f0*/  LDCU.128 UR16, c[0x0][0x390] ;  /* 0x00007200ff1077ac */ /* 0x000e220008000c00 */
[----:B------:R-:W-:Y:S02]  /*0800*/  MOV R6, R0 ;  /* 0x0000000000067202 */ /* 0x000fe40000000f00 */
[----:B------:R-:W-:Y:S02]  /*0810*/  MOV R7, R3 ;  /* 0x0000000300077202 */ /* 0x000fe40000000f00 */
[C---:B------:R-:W-:Y:S01]  /*0820*/  IADD3 R13, PT, PT, R11.reuse, 0x1, RZ ;  /* 0x000000010b0d7810 */ /* 0x040fe20007ffe0ff */
[----:B0-----:R-:W-:-:S04]  /*0830*/  IMAD.WIDE.U32 R8, R11, UR18, R6 ;  /* 0x000000120b087c25 */ /* 0x001fc8000f8e0006 */
[----:B------:R-:W-:Y:S01]  /*0840*/  IMAD R9, R11, UR19, R9 ;  /* 0x000000130b097c24 */ /* 0x000fe2000f8e0209 */
[----:B------:R-:W-:-:S04]  /*0850*/  LEA R14, P0, R8, UR16, 0x2 ;  /* 0x00000010080e7c11 */ /* 0x000fc8000f8010ff */
[----:B------:R-:W-:Y:S01]  /*0860*/  LEA.HI.X R15, R8, UR17, R9, 0x2, P0 ;  /* 0x00000011080f7c11 */ /* 0x000fe200080f1409 */
[----:B------:R-:W-:-:S04]  /*0870*/  IMAD.WIDE.U32 R8, R13, UR18, R6 ;  /* 0x000000120d087c25 */ /* 0x000fc8000f8e0006 */
[----:B------:R0:W2:Y:S01]  /*0880*/  LDG.E R10, desc[UR10][R14.64] ;  /* 0x0000000a0e0a7981 */ /* 0x0000a2000c1e1900 */
[----:B------:R-:W-:Y:S01]  /*0890*/  IMAD R13, R13, UR19, R9 ;  /* 0x000000130d0d7c24 */ /* 0x000fe2000f8e0209 */
[----:B------:R-:W-:-:S04]  /*08a0*/  LEA R20, P0, R8, UR16, 0x2 ;  /* 0x0000001008147c11 */ /* 0x000fc8000f8010ff */
[----:B------:R-:W-:Y:S02]  /*08b0*/  LEA.HI.X R21, R8, UR17, R13, 0x2, P0 ;  /* 0x0000001108157c11 */ /* 0x000fe400080f140d */
[----:B------:R-:W-:-:S03]  /*08c0*/  IADD3 R13, PT, PT, R11, 0x2, RZ ;  /* 0x000000020b0d7810 */ /* 0x000fc60007ffe0ff */
[----:B------:R-:W3:Y:S02]  /*08d0*/  LDG.E R12, desc[UR10][R20.64] ;  /* 0x0000000a140c7981 */ /* 0x000ee4000c1e1900 */
[----:B------:R-:W-:-:S04]  /*08e0*/  IMAD.WIDE.U32 R8, R13, UR18, R6 ;  /* 0x000000120d087c25 */ /* 0x000fc8000f8e0006 */
[----:B------:R-:W-:Y:S01]  /*08f0*/  IMAD R13, R13, UR19, R9 ;  /* 0x000000130d0d7c24 */ /* 0x000fe2000f8e0209 */
[----:B------:R-:W-:Y:S01]  /*0900*/  LEA R16, P0, R8, UR16, 0x2 ;  /* 0x0000001008107c11 */ /* 0x000fe2000f8010ff */
[----:B------:R-:W-:-:S03]  /*0910*/  VIADD R9, R11, 0x3 ;  /* 0x000000030b097836 */ /* 0x000fc60000000000 */
[----:B------:R-:W-:Y:S01]  /*0920*/  LEA.HI.X R17, R8, UR17, R13, 0x2, P0 ;  /* 0x0000001108117c11 */ /* 0x000fe200080f140d */
[----:B------:R-:W-:-:S04]  /*0930*/  IMAD.WIDE.U32 R6, R9, UR18, R6 ;  /* 0x0000001209067c25 */ /* 0x000fc8000f8e0006 */
[----:B------:R1:W4:Y:S01]  /*0940*/  LDG.E R13, desc[UR10][R16.64] ;  /* 0x0000000a100d7981 */ /* 0x000322000c1e1900 */
[----:B------:R-:W-:Y:S01]  /*0950*/  IMAD R9, R9, UR19, R7 ;  /* 0x0000001309097c24 */ /* 0x000fe2000f8e0207 */
[----:B0-----:R-:W-:-:S04]  /*0960*/  LEA R14, P0, R6, UR16, 0x2 ;  /* 0x00000010060e7c11 */ /* 0x001fc8000f8010ff */
[----:B------:R-:W-:-:S05]  /*0970*/  LEA.HI.X R15, R6, UR17, R9, 0x2, P0 ;  /* 0x00000011060f7c11 */ /* 0x000fca00080f1409 */
[----:B------:R-:W5:Y:S01]  /*0980*/  LDG.E R14, desc[UR10][R14.64] ;  /* 0x0000000a0e0e7981 */ /* 0x000f62000c1e1900 */
[----:B------:R-:W0:Y:S01]  /*0990*/  S2UR UR6, SR_CgaCtaId ;  /* 0x00000000000679c3 */ /* 0x000e220000008800 */
[----:B------:R-:W-:Y:S02]  /*09a0*/  UMOV UR5, 0x400 ;  /* 0x0000040000057882 */ /* 0x000fe40000000000 */
[----:B0-----:R-:W-:-:S06]  /*09b0*/  ULEA UR5, UR6, UR5, 0x18 ;  /* 0x0000000506057291 */ /* 0x001fcc000f8ec0ff */
[C---:B------:R-:W-:Y:S02]  /*09c0*/  LEA R19, R11.reuse, UR5, 0x2 ;  /* 0x000000050b137c11 */ /* 0x040fe4000f8e10ff */
[----:B------:R-:W-:-:S03]  /*09d0*/  IADD3 R11, PT, PT, R11, 0x4, RZ ;  /* 0x000000040b0b7810 */ /* 0x000fc60007ffe0ff */
[----:B------:R-:W2:Y:S04]  /*09e0*/  LDS.64 R6, [R19] ;  /* 0x0000000013067984 */ /* 0x000ea80000000a00 */
[----:B------:R-:W4:Y:S01]  /*09f0*/  LDS.64 R8, [R19+0x8] ;  /* 0x0000080013087984 */ /* 0x000f220000000a00 */
[----:B--2---:R-:W-:-:S04]  /*0a00*/  FFMA R29, R6, R10, -R29 ;  /* 0x0000000a061d7223 */ /* 0x004fc8000000081d */
[----:B-1----:R-:W-:-:S04]  /*0a10*/  FADD R17, R26, R29 ;  /* 0x0000001d1a117221 */ /* 0x002fc80000000000 */
[----:B------:R-:W-:-:S04]  /*0a20*/  FADD R26, -R26, R17 ;  /* 0x000000111a1a7221 */ /* 0x000fc80000000100 */
        /* <DEDUP_REMOVED lines=12> */
[----:B------:R-:W-:-:S07]  /*0af0*/  FADD R29, -R14, R7 ;  /* 0x000000070e1d7221 */ /* 0x000fce0000000100 */
.L_x_6:
[----:B------:R-:W-:Y:S05]  /*0b00*/  BRA.U !UP2, `(.L_x_5) ;  /* 0x000000010abc7547 */ /* 0x000fea000b800000 */
[----:B------:R-:W-:Y:S02]  /*0b10*/  UISETP.NE.AND UP1, UPT, UR8, 0x1, UPT ;  /* 0x000000010800788c */ /* 0x000fe4000bf25270 */
[----:B------:R-:W-:-:S07]  /*0b20*/  ULOP3.LUT UP2, URZ, UR13, 0x1, URZ, 0xc0, !UPT ;  /* 0x000000010dff7892 */ /* 0x000fce000f84c0ff */
[----:B------:R-:W-:Y:S05]  /*0b30*/  BRA.U !UP1, `(.L_x_7) ;  /* 0x0000000109707547 */ /* 0x000fea000b800000 */
[----:B------:R-:W0:Y:S01]  /*0b40*/  LDCU.128 UR16, c[0x0][0x390] ;  /* 0x00007200ff1077ac */ /* 0x000e220008000c00 */
[----:B------:R-:W-:Y:S02]  /*0b50*/  MOV R6, R0 ;  /* 0x0000000000067202 */ /* 0x000fe40000000f00 */
[----:B------:R-:W-:-:S03]  /*0b60*/  MOV R7, R3 ;  /* 0x0000000300077202 */ /* 0x000fc60000000f00 */
[----:B0-----:R-:W-:-:S04]  /*0b70*/  IMAD.WIDE.U32 R8, R11, UR18, R6 ;  /* 0x000000120b087c25 */ /* 0x001fc8000f8e0006 */
[----:B------:R-:W-:Y:S01]  /*0b80*/  IMAD R9, R11, UR19, R9 ;  /* 0x000000130b097c24 */ /* 0x000fe2000f8e0209 */
[----:B------:R-:W-:-:S04]  /*0b90*/  LEA R12, P0, R8, UR16, 0x2 ;  /* 0x00000010080c7c11 */ /* 0x000fc8000f8010ff */
[----:B------:R-:W-:Y:S02]  /*0ba0*/  LEA.HI.X R13, R8, UR17, R9, 0x2, P0 ;  /* 0x00000011080d7c11 */ /* 0x000fe400080f1409 */
[----:B------:R-:W-:-:S03]  /*0bb0*/  IADD3 R9, PT, PT, R11, 0x1, RZ ;  /* 0x000000010b097810 */ /* 0x000fc60007ffe0ff */
[----:B------:R-:W2:Y:S02]  /*0bc0*/  LDG.E R12, desc[UR10][R12.64] ;  /* 0x0000000a0c0c7981 */ /* 0x000ea4000c1e1900 */
[----:B------:R-:W-:-:S04]  /*0bd0*/  IMAD.WIDE.U32 R6, R9, UR18, R6 ;  /* 0x0000001209067c25 */ /* 0x000fc8000f8e0006 */
[----:B------:R-:W-:Y:S01]  /*0be0*/  IMAD R9, R9, UR19, R7 ;  /* 0x0000001309097c24 */ /* 0x000fe2000f8e0207 */
[----:B------:R-:W-:-:S04]  /*0bf0*/  LEA R8, P0, R6, UR16, 0x2 ;  /* 0x0000001006087c11 */ /* 0x000fc8000f8010ff */
[----:B------:R-:W-:-:S06]  /*0c00*/  LEA.HI.X R9, R6, UR17, R9, 0x2, P0 ;  /* 0x0000001106097c11 */ /* 0x000fcc00080f1409 */
[----:B------:R-:W3:Y:S01]  /*0c10*/  LDG.E R9, desc[UR10][R8.64] ;  /* 0x0000000a08097981 */ /* 0x000ee2000c1e1900 */
[----:B------:R-:W0:Y:S01]  /*0c20*/  S2UR UR6, SR_CgaCtaId ;  /* 0x00000000000679c3 */ /* 0x000e220000008800 */
[----:B------:R-:W-:Y:S02]  /*0c30*/  UMOV UR5, 0x400 ;  /* 0x0000040000057882 */ /* 0x000fe40000000000 */
[----:B0-----:R-:W-:-:S06]  /*0c40*/  ULEA UR5, UR6, UR5, 0x18 ;  /* 0x0000000506057291 */ /* 0x001fcc000f8ec0ff */
[C---:B------:R-:W-:Y:S02]  /*0c50*/  LEA R6, R11.reuse, UR5, 0x2 ;  /* 0x000000050b067c11 */ /* 0x040fe4000f8e10ff */
[----:B------:R-:W-:-:S04]  /*0c60*/  IADD3 R11, PT, PT, R11, 0x2, RZ ;  /* 0x000000020b0b7810 */ /* 0x000fc80007ffe0ff */
[----:B------:R-:W2:Y:S02]  /*0c70*/  LDS.64 R6, [R6] ;  /* 0x0000000006067984 */ /* 0x000ea40000000a00 */
[----:B--2---:R-:W-:-:S04]  /*0c80*/  FFMA R29, R6, R12, -R29 ;  /* 0x0000000c061d7223 */ /* 0x004fc8000000081d */
[----:B------:R-:W-:-:S04]  /*0c90*/  FADD R13, R26, R29 ;  /* 0x0000001d1a0d7221 */ /* 0x000fc80000000000 */
[----:B------:R-:W-:-:S04]  /*0ca0*/  FADD R26, -R26, R13 ;  /* 0x0000000d1a1a7221 */ /* 0x000fc80000000100 */
[----:B------:R-:W-:-:S04]  /*0cb0*/  FADD R26, -R29, R26 ;  /* 0x0000001a1d1a7221 */ /* 0x000fc80000000100 */
[----:B---3--:R-:W-:-:S04]  /*0cc0*/  FFMA R10, R9, R7, -R26 ;  /* 0x00000007090a7223 */ /* 0x008fc8000000081a */
[----:B------:R-:W-:-:S04]  /*0cd0*/  FADD R26, R13, R10 ;  /* 0x0000000a0d1a7221 */ /* 0x000fc80000000000 */
[----:B------:R-:W-:-:S04]  /*0ce0*/  FADD R13, -R13, R26 ;  /* 0x0000001a0d0d7221 */ /* 0x000fc80000000100 */
[----:B------:R-:W-:-:S07]  /*0cf0*/  FADD R29, -R10, R13 ;  /* 0x0000000d0a1d7221 */ /* 0x000fce0000000100 */
.L_x_7:
[----:B------:R-:W-:Y:S05]  /*0d00*/  BRA.U !UP2, `(.L_x_5) ;  /* 0x000000010a3c7547 */ /* 0x000fea000b800000 */
[----:B------:R-:W0:Y:S01]  /*0d10*/  LDCU.128 UR16, c[0x0][0x390] ;  /* 0x00007200ff1077ac */ /* 0x000e220008000c00 */
[----:B------:R-:W-:Y:S02]  /*0d20*/  MOV R6, R0 ;  /* 0x0000000000067202 */ /* 0x000fe40000000f00 */
[----:B------:R-:W-:-:S03]  /*0d30*/  MOV R7, R3 ;  /* 0x0000000300077202 */ /* 0x000fc60000000f00 */
[----:B0-----:R-:W-:-:S04]  /*0d40*/  IMAD.WIDE.U32 R6, R11, UR18, R6 ;  /* 0x000000120b067c25 */ /* 0x001fc8000f8e0006 */
[----:B------:R-:W-:Y:S01]  /*0d50*/  IMAD R7, R11, UR19, R7 ;  /* 0x000000130b077c24 */ /* 0x000fe2000f8e0207 */
[----:B------:R-:W-:-:S04]  /*0d60*/  LEA R8, P0, R6, UR16, 0x2 ;  /* 0x0000001006087c11 */ /* 0x000fc8000f8010ff */
[----:B------:R-:W-:-:S05]  /*0d70*/  LEA.HI.X R9, R6, UR17, R7, 0x2, P0 ;  /* 0x0000001106097c11 */ /* 0x000fca00080f1407 */
[----:B------:R-:W2:Y:S01]  /*0d80*/  LDG.E R8, desc[UR10][R8.64] ;  /* 0x0000000a08087981 */ /* 0x000ea2000c1e1900 */
[----:B------:R-:W0:Y:S01]  /*0d90*/  S2UR UR6, SR_CgaCtaId ;  /* 0x00000000000679c3 */ /* 0x000e220000008800 */
[----:B------:R-:W-:Y:S02]  /*0da0*/  UMOV UR5, 0x400 ;  /* 0x0000040000057882 */ /* 0x000fe40000000000 */
[----:B0-----:R-:W-:-:S06]  /*0db0*/  ULEA UR5, UR6, UR5, 0x18 ;  /* 0x0000000506057291 */ /* 0x001fcc000f8ec0ff */
[----:B------:R-:W-:-:S05]  /*0dc0*/  LEA R11, R11, UR5, 0x2 ;  /* 0x000000050b0b7c11 */ /* 0x000fca000f8e10ff */
[----:B------:R-:W2:Y:S02]  /*0dd0*/  LDS R6, [R11] ;  /* 0x000000000b067984 */ /* 0x000ea40000000800 */
[----:B--2---:R-:W-:-:S04]  /*0de0*/  FFMA R29, R6, R8, -R29 ;  /* 0x00000008061d7223 */ /* 0x004fc8000000081d */
[----:B------:R-:W-:-:S07]  /*0df0*/  FADD R26, R26, R29 ;  /* 0x0000001d1a1a7221 */ /* 0x000fce0000000000 */
.L_x_5:
[----:B------:R-:W0:Y:S01]  /*0e00*/  LDC.64 R8, c[0x0][0x3a8] ;  /* 0x0000ea00ff087b82 */ /* 0x000e220000000a00 */
[----:B------:R-:W-:Y:S01]  /*0e10*/  MOV R6, R0 ;  /* 0x0000000000067202 */ /* 0x000fe20000000f00 */
[----:B------:R-:W1:Y:S01]  /*0e20*/  LDCU UR5, c[0x0][0x360] ;  /* 0x00006c00ff0577ac */ /* 0x000e620008000800 */
[----:B------:R-:W-:Y:S01]  /*0e30*/  MOV R7, R3 ;  /* 0x0000000300077202 */ /* 0x000fe20000000f00 */
[----:B------:R-:W2:Y:S04]  /*0e40*/  LDCU UR6, c[0x0][0x3b0] ;  /* 0x00007600ff0677ac */ /* 0x000ea80008000800 */
[----:B------:R-:W3:Y:S01]  /*0e50*/  LDC.64 R10, c[0x0][0x3a0] ;  /* 0x0000e800ff0a7b82 */ /* 0x000ee20000000a00 */
[----:B-1----:R-:W-:Y:S01]  /*0e60*/  IADD3 R0, PT, PT, R0, UR5, RZ ;  /* 0x0000000500007c10 */ /* 0x002fe2000fffe0ff */
[----:B0-----:R-:W-:-:S04]  /*0e70*/  IMAD.WIDE.U32 R6, R8, UR9, R6 ;  /* 0x0000000908067c25 */ /* 0x001fc8000f8e0006 */
[----:B------:R-:W-:Y:S01]  /*0e80*/  IMAD R3, R9, UR9, R7 ;  /* 0x0000000909037c24 */ /* 0x000fe2000f8e0207 */
[----:B---3--:R-:W-:-:S04]  /*0e90*/  LEA R8, P0, R6, R10, 0x2 ;  /* 0x0000000a06087211 */ /* 0x008fc800078010ff */
[----:B------:R-:W-:Y:S02]  /*0ea0*/  LEA.HI.X R9, R6, R11, R3, 0x2, P0 ;  /* 0x0000000b06097211 */ /* 0x000fe400000f1403 */
[----:B--2---:R-:W-:-:S03]  /*0eb0*/  ISETP.GE.AND P0, PT, R0, UR6, PT ;  /* 0x0000000600007c0c */ /* 0x004fc6000bf06270 */
[----:B------:R0:W-:Y:S10]  /*0ec0*/  STG.E desc[UR10][R8.64], R26 ;  /* 0x0000001a08007986 */ /* 0x0001f4000c10190a */
[----:B------:R-:W-:Y:S05]  /*0ed0*/  @!P0 BRA `(.L_x_8) ;  /* 0xfffffff000e88947 */ /* 0x000fea000383ffff */
[----:B------:R-:W-:Y:S05]  /*0ee0*/  EXIT ;  /* 0x000000000000794d */ /* 0x000fea0003800000 */
.L_x_9:
[----:B------:R-:W-:-:S00]  /*0ef0*/  BRA `(.L_x_9) ;  /* 0xfffffffc00fc7947 */ /* 0x000fc0000383ffff */
[----:B------:R-:W-:-:S00]  /*0f00*/  NOP ;  /* 0x0000000000007918 */ /* 0x000fc00000000000 */
[----:B------:R-:W-:-:S00]  /*0f10*/  NOP ;  /* 0x0000000000007918 */ /* 0x000fc00000000000 */
[----:B------:R-:W-:-:S00]  /*0f20*/  NOP ;  /* 0x0000000000007918 */ /* 0x000fc00000000000 */
[----:B------:R-:W-:-:S00]  /*0f30*/  NOP ;  /* 0x0000000000007918 */ /* 0x000fc00000000000 */
[----:B------:R-:W-:-:S00]  /*0f40*/  NOP ;  /* 0x0000000000007918 */ /* 0x000fc00000000000 */
[----:B------:R-:W-:-:S00]  /*0f50*/  NOP ;  /* 0x0000000000007918 */ /* 0x000fc00000000000 */
[----:B------:R-:W-:-:S00]  /*0f60*/  NOP ;  /* 0x0000000000007918 */ /* 0x000fc00000000000 */
[----:B------:R-:W-:-:S00]  /*0f70*/  NOP ;  /* 0x0000000000007918 */ /* 0x000fc00000000000 */
.L_x_10:


//--------------------- .nv.shared._Z11matmultCUDAPKfmS0_mPfmi --------------------------
	.section	.nv.shared._Z11matmultCUDAPKfmS0_mPfmi,"aw",@nobits
	.sectionflags	@""
	.align	16
	.zero		1024


//--------------------- .nv.shared.reserved.0     --------------------------
	.section	.nv.shared.reserved.0,"aw",@nobits
	.weak		__nv_reservedSMEM_offset_0_alias
	.size		__nv_reservedSMEM_offset_0_alias, 0, 64
	.other		__nv_reservedSMEM_offset_0_alias,@"STO_CUDA_RESERVED_SHARED STV_DEFAULT"
__nv_reservedSMEM_offset_0_alias:
	.zero		0
	.zero		64


//--------------------- .nv.constant0._Z11matmultCUDAPKfmS0_mPfmi --------------------------
	.section	.nv.constant0._Z11matmultCUDAPKfmS0_mPfmi,"a",@progbits
	.sectionflags	@""
	.align	4
.nv.constant0._Z11matmultCUDAPKfmS0_mPfmi:
	.zero		948


//--------------------- SYMBOLS --------------------------

	.type		.nv.reservedSmem.offset0,@object
	.size		.nv.reservedSmem.offset0,0x4
	.type		.nv.reservedSmem.cap,@object
	.size		.nv.reservedSmem.cap,0x4
